//
// Generated by NVIDIA NVVM Compiler
//
// Compiler Build ID: CL-36424714
// Cuda compilation tools, release 13.0, V13.0.88
// Based on NVVM 20.0.0
//

.version 9.0
.target sm_100
.address_size 64

	// .globl	_Z10baryKernelPK6float3S1_S1_PKfS3_S3_PfPiS5_

.visible .entry _Z10baryKernelPK6float3S1_S1_PKfS3_S3_PfPiS5_(
	.param .u64 .ptr .align 1 _Z10baryKernelPK6float3S1_S1_PKfS3_S3_PfPiS5__param_0,
	.param .u64 .ptr .align 1 _Z10baryKernelPK6float3S1_S1_PKfS3_S3_PfPiS5__param_1,
	.param .u64 .ptr .align 1 _Z10baryKernelPK6float3S1_S1_PKfS3_S3_PfPiS5__param_2,
	.param .u64 .ptr .align 1 _Z10baryKernelPK6float3S1_S1_PKfS3_S3_PfPiS5__param_3,
	.param .u64 .ptr .align 1 _Z10baryKernelPK6float3S1_S1_PKfS3_S3_PfPiS5__param_4,
	.param .u64 .ptr .align 1 _Z10baryKernelPK6float3S1_S1_PKfS3_S3_PfPiS5__param_5,
	.param .u64 .ptr .align 1 _Z10baryKernelPK6float3S1_S1_PKfS3_S3_PfPiS5__param_6,
	.param .u64 .ptr .align 1 _Z10baryKernelPK6float3S1_S1_PKfS3_S3_PfPiS5__param_7,
	.param .u64 .ptr .align 1 _Z10baryKernelPK6float3S1_S1_PKfS3_S3_PfPiS5__param_8
)
{
	.reg .pred 	%p<8>;
	.reg .b32 	%r<14>;
	.reg .b32 	%f<56>;
	.reg .b64 	%rd<23>;

	ld.param.u64 	%rd2, [_Z10baryKernelPK6float3S1_S1_PKfS3_S3_PfPiS5__param_0];
	ld.param.u64 	%rd3, [_Z10baryKernelPK6float3S1_S1_PKfS3_S3_PfPiS5__param_1];
	ld.param.u64 	%rd4, [_Z10baryKernelPK6float3S1_S1_PKfS3_S3_PfPiS5__param_2];
	ld.param.u64 	%rd5, [_Z10baryKernelPK6float3S1_S1_PKfS3_S3_PfPiS5__param_3];
	ld.param.u64 	%rd6, [_Z10baryKernelPK6float3S1_S1_PKfS3_S3_PfPiS5__param_4];
	ld.param.u64 	%rd7, [_Z10baryKernelPK6float3S1_S1_PKfS3_S3_PfPiS5__param_5];
	ld.param.u64 	%rd9, [_Z10baryKernelPK6float3S1_S1_PKfS3_S3_PfPiS5__param_6];
	ld.param.u64 	%rd10, [_Z10baryKernelPK6float3S1_S1_PKfS3_S3_PfPiS5__param_7];
	ld.param.u64 	%rd8, [_Z10baryKernelPK6float3S1_S1_PKfS3_S3_PfPiS5__param_8];
	cvta.to.global.u64 	%rd1, %rd9;
	cvta.to.global.u64 	%rd11, %rd10;
	mov.u32 	%r5, %ctaid.x;
	mov.u32 	%r6, %ntid.x;
	mov.u32 	%r7, %tid.x;
	mad.lo.s32 	%r1, %r5, %r6, %r7;
	mov.u32 	%r8, %ctaid.y;
	mov.u32 	%r9, %ntid.y;
	mov.u32 	%r10, %tid.y;
	mad.lo.s32 	%r2, %r8, %r9, %r10;
	ld.global.u32 	%r3, [%rd11];
	setp.ge.u32 	%p1, %r1, %r3;
	@%p1 bra 	$L__BB0_5;
	cvta.to.global.u64 	%rd12, %rd8;
	ld.global.u32 	%r4, [%rd12];
	setp.ge.u32 	%p2, %r2, %r4;
	@%p2 bra 	$L__BB0_5;
	cvta.to.global.u64 	%rd13, %rd3;
	cvta.to.global.u64 	%rd14, %rd2;
	cvta.to.global.u64 	%rd15, %rd4;
	cvt.rn.f32.s32 	%f4, %r3;
	cvt.rn.f32.s32 	%f5, %r4;
	mov.f32 	%f6, 0f40000000;
	div.rn.f32 	%f7, %f6, %f4;
	div.rn.f32 	%f8, %f6, %f5;
	cvt.rn.f32.s32 	%f9, %r1;
	mul.f32 	%f10, %f8, 0f3F000000;
	fma.rn.f32 	%f11, %f7, %f9, %f10;
	add.f32 	%f12, %f11, 0fBF800000;
	cvt.rn.f32.u32 	%f13, %r2;
	fma.rn.f32 	%f14, %f8, %f13, %f10;
	add.f32 	%f15, %f14, 0fBF800000;
	neg.f32 	%f16, %f15;
	ld.global.f32 	%f17, [%rd15];
	ld.global.f32 	%f18, [%rd15+4];
	ld.global.f32 	%f19, [%rd14];
	ld.global.f32 	%f20, [%rd14+4];
	ld.global.f32 	%f21, [%rd13];
	ld.global.f32 	%f22, [%rd13+4];
	sub.f32 	%f23, %f19, %f17;
	sub.f32 	%f24, %f20, %f18;
	sub.f32 	%f25, %f21, %f17;
	sub.f32 	%f26, %f22, %f18;
	sub.f32 	%f27, %f12, %f17;
	sub.f32 	%f28, %f16, %f18;
	mul.f32 	%f29, %f24, %f24;
	fma.rn.f32 	%f30, %f23, %f23, %f29;
	mul.f32 	%f31, %f24, %f26;
	fma.rn.f32 	%f32, %f23, %f25, %f31;
	mul.f32 	%f33, %f26, %f26;
	fma.rn.f32 	%f34, %f25, %f25, %f33;
	mul.f32 	%f35, %f24, %f28;
	fma.rn.f32 	%f36, %f23, %f27, %f35;
	mul.f32 	%f37, %f28, %f26;
	fma.rn.f32 	%f38, %f27, %f25, %f37;
	mul.f32 	%f39, %f30, %f34;
	mul.f32 	%f40, %f32, %f32;
	sub.f32 	%f41, %f39, %f40;
	mul.f32 	%f42, %f36, %f34;
	mul.f32 	%f43, %f32, %f38;
	sub.f32 	%f44, %f42, %f43;
	div.rn.f32 	%f1, %f44, %f41;
	mul.f32 	%f45, %f30, %f38;
	mul.f32 	%f46, %f36, %f32;
	sub.f32 	%f47, %f45, %f46;
	div.rn.f32 	%f2, %f47, %f41;
	mov.f32 	%f48, 0f3F800000;
	sub.f32 	%f49, %f48, %f1;
	sub.f32 	%f3, %f49, %f2;
	setp.leu.f32 	%p3, %f1, 0f00000000;
	setp.leu.f32 	%p4, %f2, 0f00000000;
	or.pred  	%p5, %p3, %p4;
	setp.leu.f32 	%p6, %f3, 0f00000000;
	or.pred  	%p7, %p5, %p6;
	@%p7 bra 	$L__BB0_4;
	cvta.to.global.u64 	%rd18, %rd5;
	ld.global.f32 	%f50, [%rd18];
	cvta.to.global.u64 	%rd19, %rd6;
	ld.global.f32 	%f51, [%rd19];
	mul.f32 	%f52, %f2, %f51;
	fma.rn.f32 	%f53, %f1, %f50, %f52;
	cvta.to.global.u64 	%rd20, %rd7;
	ld.global.f32 	%f54, [%rd20];
	fma.rn.f32 	%f55, %f3, %f54, %f53;
	mad.lo.s32 	%r13, %r3, %r2, %r1;
	mul.wide.u32 	%rd21, %r13, 4;
	add.s64 	%rd22, %rd1, %rd21;
	st.global.f32 	[%rd22], %f55;
	bra.uni 	$L__BB0_5;
$L__BB0_4:
	mad.lo.s32 	%r11, %r3, %r2, %r1;
	mul.wide.u32 	%rd16, %r11, 4;
	add.s64 	%rd17, %rd1, %rd16;
	mov.b32 	%r12, 0;
	st.global.u32 	[%rd17], %r12;
$L__BB0_5:
	ret;

}


// ===== COMPILED SASS (sm_100) =====

	.target	sm_100

	.elftype	@"ET_EXEC"


//--------------------- .note.nv.tkinfo           --------------------------
	.section	.note.nv.tkinfo,"",@"SHT_NOTE"
	.sectionflags	@"SHF_NOTE_NV_TKINFO"
	.tkinfo
        /*0018*/ 	.word	0x00000002
        /*0030*/ 	.string	""
        /*0030*/ 	.string	"ptxas"
        /*0030*/ 	.string	"Cuda compilation tools, release 13.0, V13.0.88"
        /*0030*/ 	.string	"Build cuda_13.0.r13.0/compiler.36424714_0"
        /*0030*/ 	.string	"-arch sm_100 -m 64 "



//--------------------- .note.nv.cuinfo           --------------------------
	.section	.note.nv.cuinfo,"",@"SHT_NOTE"
	.sectionflags	@"SHF_NOTE_NV_CUINFO"
        /*0018*/ 	.short	0x0002
        /*001a*/ 	.short	0x0064
        /*001c*/ 	.short	0x0082
	.zero		2


//--------------------- .nv.info                  --------------------------
	.section	.nv.info,"",@"SHT_CUDA_INFO"
	.align	4


	//----- nvinfo : EIATTR_REGCOUNT
	.align		4
        /*0000*/ 	.byte	0x04, 0x2f
        /*0002*/ 	.short	(.L_1 - .L_0)
	.align		4
.L_0:
        /*0004*/ 	.word	index@(_Z10baryKernelPK6float3S1_S1_PKfS3_S3_PfPiS5_)
        /*0008*/ 	.word	0x0000001a


	//----- nvinfo : EIATTR_FRAME_SIZE
	.align		4
.L_1:
        /*000c*/ 	.byte	0x04, 0x11
        /*000e*/ 	.short	(.L_3 - .L_2)
	.align		4
.L_2:
        /*0010*/ 	.word	index@($__internal_0_$__cuda_sm3x_div_rn_noftz_f32_slowpath)
        /*0014*/ 	.word	0x00000000


	//----- nvinfo : EIATTR_FRAME_SIZE
	.align		4
.L_3:
        /*0018*/ 	.byte	0x04, 0x11
        /*001a*/ 	.short	(.L_5 - .L_4)
	.align		4
.L_4:
        /*001c*/ 	.word	index@(_Z10baryKernelPK6float3S1_S1_PKfS3_S3_PfPiS5_)
        /*0020*/ 	.word	0x00000000


	//----- nvinfo : EIATTR_MIN_STACK_SIZE
	.align		4
.L_5:
        /*0024*/ 	.byte	0x04, 0x12
        /*0026*/ 	.short	(.L_7 - .L_6)
	.align		4
.L_6:
        /*0028*/ 	.word	index@(_Z10baryKernelPK6float3S1_S1_PKfS3_S3_PfPiS5_)
        /*002c*/ 	.word	0x00000000
.L_7:


//--------------------- .nv.compat                --------------------------
	.section	.nv.compat,"",@"SHT_CUDA_COMPAT_INFO"
	.align	4
        /*0000*/ 	.byte	0x02, 0x09, 0x00, 0x00, 0x02, 0x02, 0x01, 0x00, 0x02, 0x05, 0x05, 0x00, 0x03, 0x07, 0x01, 0x01
        /*0010*/ 	.byte	0x02, 0x03, 0x00, 0x00, 0x02, 0x06, 0x01, 0x00, 0x04, 0x0b, 0x08, 0x00, 0x01, 0x00, 0x00, 0x00
        /*0020*/ 	.byte	0x00, 0x00, 0x00, 0x00


//--------------------- .nv.info._Z10baryKernelPK6float3S1_S1_PKfS3_S3_PfPiS5_ --------------------------
	.section	.nv.info._Z10baryKernelPK6float3S1_S1_PKfS3_S3_PfPiS5_,"",@"SHT_CUDA_INFO"
	.sectionflags	@""
	.align	4


	//----- nvinfo : EIATTR_CUDA_API_VERSION
	.align		4
        /*0000*/ 	.byte	0x04, 0x37
        /*0002*/ 	.short	(.L_9 - .L_8)
.L_8:
        /*0004*/ 	.word	0x00000082


	//----- nvinfo : EIATTR_KPARAM_INFO
	.align		4
.L_9:
        /*0008*/ 	.byte	0x04, 0x17
        /*000a*/ 	.short	(.L_11 - .L_10)
.L_10:
        /*000c*/ 	.word	0x00000000
        /*0010*/ 	.short	0x0008
        /*0012*/ 	.short	0x0040
        /*0014*/ 	.byte	0x00, 0xf5, 0x21, 0x00


	//----- nvinfo : EIATTR_KPARAM_INFO
	.align		4
.L_11:
        /*0018*/ 	.byte	0x04, 0x17
        /*001a*/ 	.short	(.L_13 - .L_12)
.L_12:
        /*001c*/ 	.word	0x00000000
        /*0020*/ 	.short	0x0007
        /*0022*/ 	.short	0x0038
        /*0024*/ 	.byte	0x00, 0xf5, 0x21, 0x00


	//----- nvinfo : EIATTR_KPARAM_INFO
	.align		4
.L_13:
        /*0028*/ 	.byte	0x04, 0x17
        /*002a*/ 	.short	(.L_15 - .L_14)
.L_14:
        /*002c*/ 	.word	0x00000000
        /*0030*/ 	.short	0x0006
        /*0032*/ 	.short	0x0030
        /*0034*/ 	.byte	0x00, 0xf5, 0x21, 0x00


	//----- nvinfo : EIATTR_KPARAM_INFO
	.align		4
.L_15:
        /*0038*/ 	.byte	0x04, 0x17
        /*003a*/ 	.short	(.L_17 - .L_16)
.L_16:
        /*003c*/ 	.word	0x00000000
        /*0040*/ 	.short	0x0005
        /*0042*/ 	.short	0x0028
        /*0044*/ 	.byte	0x00, 0xf5, 0x21, 0x00


	//----- nvinfo : EIATTR_KPARAM_INFO
	.align		4
.L_17:
        /*0048*/ 	.byte	0x04, 0x17
        /*004a*/ 	.short	(.L_19 - .L_18)
.L_18:
        /*004c*/ 	.word	0x00000000
        /*0050*/ 	.short	0x0004
        /*0052*/ 	.short	0x0020
        /*0054*/ 	.byte	0x00, 0xf5, 0x21, 0x00


	//----- nvinfo : EIATTR_KPARAM_INFO
	.align		4
.L_19:
        /*0058*/ 	.byte	0x04, 0x17
        /*005a*/ 	.short	(.L_21 - .L_20)
.L_20:
        /*005c*/ 	.word	0x00000000
        /*0060*/ 	.short	0x0003
        /*0062*/ 	.short	0x0018
        /*0064*/ 	.byte	0x00, 0xf5, 0x21, 0x00


	//----- nvinfo : EIATTR_KPARAM_INFO
	.align		4
.L_21:
        /*0068*/ 	.byte	0x04, 0x17
        /*006a*/ 	.short	(.L_23 - .L_22)
.L_22:
        /*006c*/ 	.word	0x00000000
        /*0070*/ 	.short	0x0002
        /*0072*/ 	.short	0x0010
        /*0074*/ 	.byte	0x00, 0xf5, 0x21, 0x00


	//----- nvinfo : EIATTR_KPARAM_INFO
	.align		4
.L_23:
        /*0078*/ 	.byte	0x04, 0x17
        /*007a*/ 	.short	(.L_25 - .L_24)
.L_24:
        /*007c*/ 	.word	0x00000000
        /*0080*/ 	.short	0x0001
        /*0082*/ 	.short	0x0008
        /*0084*/ 	.byte	0x00, 0xf5, 0x21, 0x00


	//----- nvinfo : EIATTR_KPARAM_INFO
	.align		4
.L_25:
        /*0088*/ 	.byte	0x04, 0x17
        /*008a*/ 	.short	(.L_27 - .L_26)
.L_26:
        /*008c*/ 	.word	0x00000000
        /*0090*/ 	.short	0x0000
        /*0092*/ 	.short	0x0000
        /*0094*/ 	.byte	0x00, 0xf5, 0x21, 0x00


	//----- nvinfo : EIATTR_SPARSE_MMA_MASK
	.align		4
.L_27:
        /*0098*/ 	.byte	0x03, 0x50
        /*009a*/ 	.short	0x0000


	//----- nvinfo : EIATTR_MAXREG_COUNT
	.align		4
        /*009c*/ 	.byte	0x03, 0x1b
        /*009e*/ 	.short	0x00ff


	//----- nvinfo : EIATTR_MERCURY_ISA_VERSION
	.align		4
        /*00a0*/ 	.byte	0x03, 0x5f
        /*00a2*/ 	.short	0x0101


	//----- nvinfo : EIATTR_VRC_CTA_INIT_COUNT
	.align		4
        /*00a4*/ 	.byte	0x02, 0x4a
	.zero		1
	.zero		1


	//----- nvinfo : EIATTR_EXIT_INSTR_OFFSETS
	.align		4
        /*00a8*/ 	.byte	0x04, 0x1c
        /*00aa*/ 	.short	(.L_29 - .L_28)


	//   ....[0]....
.L_28:
        /*00ac*/ 	.word	0x000000d0


	//   ....[1]....
        /*00b0*/ 	.word	0x00000110


	//   ....[2]....
        /*00b4*/ 	.word	0x00000840


	//   ....[3]....
        /*00b8*/ 	.word	0x00000890


	//----- nvinfo : EIATTR_CRS_STACK_SIZE
	.align		4
.L_29:
        /*00bc*/ 	.byte	0x04, 0x1e
        /*00be*/ 	.short	(.L_31 - .L_30)
.L_30:
        /*00c0*/ 	.word	0x00000000


	//----- nvinfo : EIATTR_CBANK_PARAM_SIZE
	.align		4
.L_31:
        /*00c4*/ 	.byte	0x03, 0x19
        /*00c6*/ 	.short	0x0048


	//----- nvinfo : EIATTR_PARAM_CBANK
	.align		4
        /*00c8*/ 	.byte	0x04, 0x0a
        /*00ca*/ 	.short	(.L_33 - .L_32)
	.align		4
.L_32:
        /*00cc*/ 	.word	index@(.nv.constant0._Z10baryKernelPK6float3S1_S1_PKfS3_S3_PfPiS5_)
        /*00d0*/ 	.short	0x0380
        /*00d2*/ 	.short	0x0048


	//----- nvinfo : EIATTR_SW_WAR
	.align		4
.L_33:
        /*00d4*/ 	.byte	0x04, 0x36
        /*00d6*/ 	.short	(.L_35 - .L_34)
.L_34:
        /*00d8*/ 	.word	0x00000008
.L_35:


//--------------------- .nv.callgraph             --------------------------
	.section	.nv.callgraph,"",@"SHT_CUDA_CALLGRAPH"
	.align	4
	.sectionentsize	8
	.align		4
        /*0000*/ 	.word	0x00000000
	.align		4
        /*0004*/ 	.word	0xffffffff
	.align		4
        /*0008*/ 	.word	0x00000000
	.align		4
        /*000c*/ 	.word	0xfffffffe
	.align		4
        /*0010*/ 	.word	0x00000000
	.align		4
        /*0014*/ 	.word	0xfffffffd
	.align		4
        /*0018*/ 	.word	0x00000000
	.align		4
        /*001c*/ 	.word	0xfffffffc


//--------------------- .text._Z10baryKernelPK6float3S1_S1_PKfS3_S3_PfPiS5_ --------------------------
	.section	.text._Z10baryKernelPK6float3S1_S1_PKfS3_S3_PfPiS5_,"ax",@progbits
	.align	128
        .global         _Z10baryKernelPK6float3S1_S1_PKfS3_S3_PfPiS5_
        .type           _Z10baryKernelPK6float3S1_S1_PKfS3_S3_PfPiS5_,@function
        .size           _Z10baryKernelPK6float3S1_S1_PKfS3_S3_PfPiS5_,(.L_x_19 - _Z10baryKernelPK6float3S1_S1_PKfS3_S3_PfPiS5_)
        .other          _Z10baryKernelPK6float3S1_S1_PKfS3_S3_PfPiS5_,@"STO_CUDA_ENTRY STV_DEFAULT"
_Z10baryKernelPK6float3S1_S1_PKfS3_S3_PfPiS5_:
.text._Z10baryKernelPK6float3S1_S1_PKfS3_S3_PfPiS5_:
[----:B------:R-:W-:Y:S08]  /*0000*/  LDC R1, c[0x0][0x37c] ;  /* 0x0000df00ff017b82 */ /* 0x000ff00000000800 */
[----:B------:R-:W0:Y:S01]  /*0010*/  LDC.64 R6, c[0x0][0x3b8] ;  /* 0x0000ee00ff067b82 */ /* 0x000e220000000a00 */
[----:B------:R-:W0:Y:S02]  /*0020*/  LDCU.64 UR4, c[0x0][0x358] ;  /* 0x00006b00ff0477ac */ /* 0x000e240008000a00 */
[----:B0-----:R-:W2:Y:S05]  /*0030*/  LDG.E R4, desc[UR4][R6.64] ;  /* 0x0000000406047981 */ /* 0x001eaa000c1e1900 */
[----:B------:R-:W0:Y:S01]  /*0040*/  S2UR UR6, SR_CTAID.X ;  /* 0x00000000000679c3 */ /* 0x000e220000002500 */
[----:B------:R-:W0:Y:S01]  /*0050*/  S2R R0, SR_TID.X ;  /* 0x0000000000007919 */ /* 0x000e220000002100 */
[----:B------:R-:W1:Y:S06]  /*0060*/  S2R R3, SR_TID.Y ;  /* 0x0000000000037919 */ /* 0x000e6c0000002200 */
[----:B------:R-:W0:Y:S08]  /*0070*/  LDC R5, c[0x0][0x360] ;  /* 0x0000d800ff057b82 */ /* 0x000e300000000800 */
[----:B------:R-:W1:Y:S08]  /*0080*/  S2UR UR7, SR_CTAID.Y ;  /* 0x00000000000779c3 */ /* 0x000e700000002600 */
[----:B------:R-:W1:Y:S01]  /*0090*/  LDC R2, c[0x0][0x364] ;  /* 0x0000d900ff027b82 */ /* 0x000e620000000800 */
[----:B0-----:R-:W-:-:S02]  /*00a0*/  IMAD R5, R5, UR6, R0 ;  /* 0x0000000605057c24 */ /* 0x001fc4000f8e0200 */
[----:B-1----:R-:W-:-:S03]  /*00b0*/  IMAD R2, R2, UR7, R3 ;  /* 0x0000000702027c24 */ /* 0x002fc6000f8e0203 */
[----:B--2---:R-:W-:-:S13]  /*00c0*/  ISETP.GE.U32.AND P0, PT, R5, R4, PT ;  /* 0x000000040500720c */ /* 0x004fda0003f06070 */
[----:B------:R-:W-:Y:S05]  /*00d0*/  @P0 EXIT ;  /* 0x000000000000094d */ /* 0x000fea0003800000 */
[----:B------:R-:W0:Y:S02]  /*00e0*/  LDC.64 R6, c[0x0][0x3c0] ;  /* 0x0000f000ff067b82 */ /* 0x000e240000000a00 */
[----:B0-----:R-:W2:Y:S02]  /*00f0*/  LDG.E R7, desc[UR4][R6.64] ;  /* 0x0000000406077981 */ /* 0x001ea4000c1e1900 */
[----:B--2---:R-:W-:-:S13]  /*0100*/  ISETP.GE.U32.AND P0, PT, R2, R7, PT ;  /* 0x000000070200720c */ /* 0x004fda0003f06070 */
[----:B------:R-:W-:Y:S05]  /*0110*/  @P0 EXIT ;  /* 0x000000000000094d */ /* 0x000fea0003800000 */
[----:B------:R-:W-:Y:S01]  /*0120*/  I2FP.F32.S32 R3, R4 ;  /* 0x0000000400037245 */ /* 0x000fe20000201400 */
[----:B------:R-:W-:Y:S01]  /*0130*/  UMOV UR6, 0x40000000 ;  /* 0x4000000000067882 */ /* 0x000fe20000000000 */
[----:B------:R-:W-:Y:S02]  /*0140*/  I2FP.F32.S32 R7, R7 ;  /* 0x0000000700077245 */ /* 0x000fe40000201400 */
[----:B------:R-:W0:Y:S01]  /*0150*/  MUFU.RCP R0, R3 ;  /* 0x0000000300007308 */ /* 0x000e220000001000 */
[----:B------:R-:W-:-:S07]  /*0160*/  MOV R8, UR6 ;  /* 0x0000000600087c02 */ /* 0x000fce0008000f00 */
[----:B------:R-:W1:Y:S01]  /*0170*/  FCHK P0, R8, R3 ;  /* 0x0000000308007302 */ /* 0x000e620000000000 */
[----:B0-----:R-:W-:-:S04]  /*0180*/  FFMA R9, -R3, R0, 1 ;  /* 0x3f80000003097423 */ /* 0x001fc80000000100 */
[----:B------:R-:W-:-:S04]  /*0190*/  FFMA R0, R0, R9, R0 ;  /* 0x0000000900007223 */ /* 0x000fc80000000000 */
[----:B------:R-:W-:-:S04]  /*01a0*/  FFMA R6, R0, 2, RZ ;  /* 0x4000000000067823 */ /* 0x000fc800000000ff */
[----:B------:R-:W-:-:S04]  /*01b0*/  FFMA R9, -R3, R6, 2 ;  /* 0x4000000003097423 */ /* 0x000fc80000000106 */
[----:B------:R-:W-:Y:S01]  /*01c0*/  FFMA R6, R0, R9, R6 ;  /* 0x0000000900067223 */ /* 0x000fe20000000006 */
[----:B-1----:R-:W-:Y:S06]  /*01d0*/  @!P0 BRA `(.L_x_0) ;  /* 0x0000000000108947 */ /* 0x002fec0003800000 */
[----:B------:R-:W-:Y:S01]  /*01e0*/  HFMA2 R0, -RZ, RZ, 2, 0 ;  /* 0x40000000ff007431 */ /* 0x000fe200000001ff */
[----:B------:R-:W-:-:S07]  /*01f0*/  MOV R14, 0x210 ;  /* 0x00000210000e7802 */ /* 0x000fce0000000f00 */
[----:B------:R-:W-:Y:S05]  /*0200*/  CALL.REL.NOINC `($__internal_0_$__cuda_sm3x_div_rn_noftz_f32_slowpath) ;  /* 0x0000000400a47944 */ /* 0x000fea0003c00000 */
[----:B------:R-:W-:-:S07]  /*0210*/  IMAD.MOV.U32 R6, RZ, RZ, R0 ;  /* 0x000000ffff067224 */ /* 0x000fce00078e0000 */
.L_x_0:
[----:B------:R-:W0:Y:S01]  /*0220*/  MUFU.RCP R0, R7 ;  /* 0x0000000700007308 */ /* 0x000e220000001000 */
[----:B------:R-:W-:Y:S02]  /*0230*/  UMOV UR6, 0x40000000 ;  /* 0x4000000000067882 */ /* 0x000fe40000000000 */
[----:B------:R-:W-:-:S05]  /*0240*/  MOV R10, UR6 ;  /* 0x00000006000a7c02 */ /* 0x000fca0008000f00 */
[----:B------:R-:W1:Y:S01]  /*0250*/  FCHK P0, R10, R7 ;  /* 0x000000070a007302 */ /* 0x000e620000000000 */
[----:B0-----:R-:W-:-:S04]  /*0260*/  FFMA R3, -R7, R0, 1 ;  /* 0x3f80000007037423 */ /* 0x001fc80000000100 */
[----:B------:R-:W-:-:S04]  /*0270*/  FFMA R0, R0, R3, R0 ;  /* 0x0000000300007223 */ /* 0x000fc80000000000 */
[----:B------:R-:W-:-:S04]  /*0280*/  FFMA R3, R0, 2, RZ ;  /* 0x4000000000037823 */ /* 0x000fc800000000ff */
[----:B------:R-:W-:-:S04]  /*0290*/  FFMA R8, -R7, R3, 2 ;  /* 0x4000000007087423 */ /* 0x000fc80000000103 */
[----:B------:R-:W-:Y:S01]  /*02a0*/  FFMA R3, R0, R8, R3 ;  /* 0x0000000800037223 */ /* 0x000fe20000000003 */
[----:B-1----:R-:W-:Y:S06]  /*02b0*/  @!P0 BRA `(.L_x_1) ;  /* 0x0000000000148947 */ /* 0x002fec0003800000 */
[----:B------:R-:W-:Y:S01]  /*02c0*/  MOV R3, R7 ;  /* 0x0000000700037202 */ /* 0x000fe20000000f00 */
[----:B------:R-:W-:Y:S01]  /*02d0*/  IMAD.MOV.U32 R0, RZ, RZ, 0x40000000 ;  /* 0x40000000ff007424 */ /* 0x000fe200078e00ff */
[----:B------:R-:W-:-:S07]  /*02e0*/  MOV R14, 0x300 ;  /* 0x00000300000e7802 */ /* 0x000fce0000000f00 */
[----:B------:R-:W-:Y:S05]  /*02f0*/  CALL.REL.NOINC `($__internal_0_$__cuda_sm3x_div_rn_noftz_f32_slowpath) ;  /* 0x0000000400687944 */ /* 0x000fea0003c00000 */
[----:B------:R-:W-:-:S07]  /*0300*/  MOV R3, R0 ;  /* 0x0000000000037202 */ /* 0x000fce0000000f00 */
.L_x_1:
[----:B------:R-:W0:Y:S08]  /*0310*/  LDC.64 R14, c[0x0][0x390] ;  /* 0x0000e400ff0e7b82 */ /* 0x000e300000000a00 */
[----:B------:R-:W1:Y:S08]  /*0320*/  LDC.64 R16, c[0x0][0x380] ;  /* 0x0000e000ff107b82 */ /* 0x000e700000000a00 */
[----:B------:R-:W2:Y:S01]  /*0330*/  LDC.64 R18, c[0x0][0x388] ;  /* 0x0000e200ff127b82 */ /* 0x000ea20000000a00 */
[----:B0-----:R-:W3:Y:S04]  /*0340*/  LDG.E R0, desc[UR4][R14.64+0x4] ;  /* 0x000004040e007981 */ /* 0x001ee8000c1e1900 */
[----:B------:R-:W4:Y:S04]  /*0350*/  LDG.E R9, desc[UR4][R14.64] ;  /* 0x000000040e097981 */ /* 0x000f28000c1e1900 */
[----:B-1----:R-:W3:Y:S04]  /*0360*/  LDG.E R7, desc[UR4][R16.64+0x4] ;  /* 0x0000040410077981 */ /* 0x002ee8000c1e1900 */
[----:B------:R0:W4:Y:S04]  /*0370*/  LDG.E R8, desc[UR4][R16.64] ;  /* 0x0000000410087981 */ /* 0x000128000c1e1900 */
[----:B--2---:R-:W2:Y:S04]  /*0380*/  LDG.E R13, desc[UR4][R18.64+0x4] ;  /* 0x00000404120d7981 */ /* 0x004ea8000c1e1900 */
[----:B------:R-:W5:Y:S01]  /*0390*/  LDG.E R12, desc[UR4][R18.64] ;  /* 0x00000004120c7981 */ /* 0x000f62000c1e1900 */
[----:B------:R-:W-:Y:S01]  /*03a0*/  I2FP.F32.U32 R21, R2 ;  /* 0x0000000200157245 */ /* 0x000fe20000201000 */
[----:B------:R-:W-:Y:S01]  /*03b0*/  FMUL R20, R3, 0.5 ;  /* 0x3f00000003147820 */ /* 0x000fe20000400000 */
[----:B0-----:R-:W-:-:S03]  /*03c0*/  I2FP.F32.S32 R17, R5 ;  /* 0x0000000500117245 */ /* 0x001fc60000201400 */
[--C-:B------:R-:W-:Y:S02]  /*03d0*/  FFMA R21, R21, R3, R20.reuse ;  /* 0x0000000315157223 */ /* 0x100fe40000000014 */
[----:B------:R-:W-:Y:S02]  /*03e0*/  FFMA R6, R17, R6, R20 ;  /* 0x0000000611067223 */ /* 0x000fe40000000014 */
[----:B------:R-:W-:Y:S02]  /*03f0*/  FADD R21, R21, -1 ;  /* 0xbf80000015157421 */ /* 0x000fe40000000000 */
[----:B------:R-:W-:Y:S01]  /*0400*/  FADD R6, R6, -1 ;  /* 0xbf80000006067421 */ /* 0x000fe20000000000 */
[----:B------:R-:W-:Y:S01]  /*0410*/  BSSY.RECONVERGENT B0, `(.L_x_2) ;  /* 0x0000020000007945 */ /* 0x000fe20003800200 */
[C---:B---3--:R-:W-:Y:S01]  /*0420*/  FADD R10, -R0.reuse, R7 ;  /* 0x00000007000a7221 */ /* 0x048fe20000000100 */
[C---:B----4-:R-:W-:Y:S01]  /*0430*/  FADD R11, -R9.reuse, R8 ;  /* 0x00000008090b7221 */ /* 0x050fe20000000100 */
[----:B--2---:R-:W-:Y:S01]  /*0440*/  FADD R13, -R0, R13 ;  /* 0x0000000d000d7221 */ /* 0x004fe20000000100 */
[----:B-----5:R-:W-:-:S03]  /*0450*/  FADD R12, -R9, R12 ;  /* 0x0000000c090c7221 */ /* 0x020fc60000000100 */
[CC--:B------:R-:W-:Y:S01]  /*0460*/  FMUL R22, R10.reuse, R13.reuse ;  /* 0x0000000d0a167220 */ /* 0x0c0fe20000400000 */
[----:B------:R-:W-:Y:S01]  /*0470*/  FMUL R8, R10, R10 ;  /* 0x0000000a0a087220 */ /* 0x000fe20000400000 */
[----:B------:R-:W-:Y:S02]  /*0480*/  FMUL R23, R13, R13 ;  /* 0x0000000d0d177220 */ /* 0x000fe40000400000 */
[CC--:B------:R-:W-:Y:S01]  /*0490*/  FFMA R7, R11.reuse, R12.reuse, R22 ;  /* 0x0000000c0b077223 */ /* 0x0c0fe20000000016 */
[----:B------:R-:W-:Y:S01]  /*04a0*/  FFMA R8, R11, R11, R8 ;  /* 0x0000000b0b087223 */ /* 0x000fe20000000008 */
[----:B------:R-:W-:Y:S02]  /*04b0*/  FFMA R15, R12, R12, R23 ;  /* 0x0000000c0c0f7223 */ /* 0x000fe40000000017 */
[----:B------:R-:W-:Y:S01]  /*04c0*/  FMUL R19, R7, R7 ;  /* 0x0000000707137220 */ /* 0x000fe20000400000 */
[----:B------:R-:W-:-:S03]  /*04d0*/  FADD R21, -R21, -R0 ;  /* 0x8000000015157221 */ /* 0x000fc60000000100 */
[----:B------:R-:W-:Y:S01]  /*04e0*/  FFMA R3, R8, R15, -R19 ;  /* 0x0000000f08037223 */ /* 0x000fe20000000813 */
[----:B------:R-:W-:Y:S01]  /*04f0*/  FADD R6, R6, -R9 ;  /* 0x8000000906067221 */ /* 0x000fe20000000000 */
[-C--:B------:R-:W-:Y:S02]  /*0500*/  FMUL R13, R13, R21.reuse ;  /* 0x000000150d0d7220 */ /* 0x080fe40000400000 */
[----:B------:R-:W0:Y:S01]  /*0510*/  MUFU.RCP R14, R3 ;  /* 0x00000003000e7308 */ /* 0x000e220000001000 */
[----:B------:R-:W-:Y:S01]  /*0520*/  FMUL R10, R10, R21 ;  /* 0x000000150a0a7220 */ /* 0x000fe20000400000 */
[----:B------:R-:W-:-:S03]  /*0530*/  FFMA R12, R12, R6, R13 ;  /* 0x000000060c0c7223 */ /* 0x000fc6000000000d */
[----:B------:R-:W-:Y:S01]  /*0540*/  FFMA R10, R11, R6, R10 ;  /* 0x000000060b0a7223 */ /* 0x000fe2000000000a */
[----:B------:R-:W-:-:S04]  /*0550*/  FMUL R0, R7, R12 ;  /* 0x0000000c07007220 */ /* 0x000fc80000400000 */
[----:B------:R-:W-:-:S04]  /*0560*/  FFMA R0, R15, R10, -R0 ;  /* 0x0000000a0f007223 */ /* 0x000fc80000000800 */
[----:B------:R-:W1:Y:S01]  /*0570*/  FCHK P0, R0, R3 ;  /* 0x0000000300007302 */ /* 0x000e620000000000 */
[----:B0-----:R-:W-:-:S04]  /*0580*/  FFMA R9, -R3, R14, 1 ;  /* 0x3f80000003097423 */ /* 0x001fc8000000010e */
[----:B------:R-:W-:-:S04]  /*0590*/  FFMA R9, R14, R9, R14 ;  /* 0x000000090e097223 */ /* 0x000fc8000000000e */
[----:B------:R-:W-:-:S04]  /*05a0*/  FFMA R6, R0, R9, RZ ;  /* 0x0000000900067223 */ /* 0x000fc800000000ff */
[----:B------:R-:W-:-:S04]  /*05b0*/  FFMA R11, -R3, R6, R0 ;  /* 0x00000006030b7223 */ /* 0x000fc80000000100 */
[----:B------:R-:W-:Y:S01]  /*05c0*/  FFMA R6, R9, R11, R6 ;  /* 0x0000000b09067223 */ /* 0x000fe20000000006 */
[----:B-1----:R-:W-:Y:S06]  /*05d0*/  @!P0 BRA `(.L_x_3) ;  /* 0x00000000000c8947 */ /* 0x002fec0003800000 */
[----:B------:R-:W-:-:S07]  /*05e0*/  MOV R14, 0x600 ;  /* 0x00000600000e7802 */ /* 0x000fce0000000f00 */
[----:B------:R-:W-:Y:S05]  /*05f0*/  CALL.REL.NOINC `($__internal_0_$__cuda_sm3x_div_rn_noftz_f32_slowpath) ;  /* 0x0000000000a87944 */ /* 0x000fea0003c00000 */
[----:B------:R-:W-:-:S07]  /*0600*/  MOV R6, R0 ;  /* 0x0000000000067202 */ /* 0x000fce0000000f00 */
.L_x_3:
[----:B------:R-:W-:Y:S05]  /*0610*/  BSYNC.RECONVERGENT B0 ;  /* 0x0000000000007941 */ /* 0x000fea0003800200 */
.L_x_2:
[----:B------:R-:W0:Y:S01]  /*0620*/  MUFU.RCP R0, R3 ;  /* 0x0000000300007308 */ /* 0x000e220000001000 */
[----:B------:R-:W-:Y:S01]  /*0630*/  FMUL R7, R7, R10 ;  /* 0x0000000a07077220 */ /* 0x000fe20000400000 */
[----:B------:R-:W-:Y:S03]  /*0640*/  BSSY.RECONVERGENT B0, `(.L_x_4) ;  /* 0x000000c000007945 */ /* 0x000fe60003800200 */
        /* <DEDUP_REMOVED lines=8> */
[----:B------:R-:W-:Y:S01]  /*06d0*/  IMAD.MOV.U32 R0, RZ, RZ, R12 ;  /* 0x000000ffff007224 */ /* 0x000fe200078e000c */
[----:B------:R-:W-:-:S07]  /*06e0*/  MOV R14, 0x700 ;  /* 0x00000700000e7802 */ /* 0x000fce0000000f00 */
[----:B------:R-:W-:Y:S05]  /*06f0*/  CALL.REL.NOINC `($__internal_0_$__cuda_sm3x_div_rn_noftz_f32_slowpath) ;  /* 0x0000000000687944 */ /* 0x000fea0003c00000 */
.L_x_5:
[----:B------:R-:W-:Y:S05]  /*0700*/  BSYNC.RECONVERGENT B0 ;  /* 0x0000000000007941 */ /* 0x000fea0003800200 */
.L_x_4:
[----:B------:R-:W-:Y:S01]  /*0710*/  FSETP.GT.AND P0, PT, R0, RZ, PT ;  /* 0x000000ff0000720b */ /* 0x000fe20003f04000 */
[----:B------:R-:W-:-:S03]  /*0720*/  FADD R3, -R6, 1 ;  /* 0x3f80000006037421 */ /* 0x000fc60000000100 */
[----:B------:R-:W-:-:S04]  /*0730*/  FSETP.LEU.OR P0, PT, R6, RZ, !P0 ;  /* 0x000000ff0600720b */ /* 0x000fc8000470b400 */
[----:B------:R-:W-:-:S13]  /*0740*/  FSETP.LEU.OR P0, PT, R3, R0, P0 ;  /* 0x000000000300720b */ /* 0x000fda000070b400 */
[----:B------:R-:W-:Y:S05]  /*0750*/  @P0 BRA `(.L_x_6) ;  /* 0x00000000003c0947 */ /* 0x000fea0003800000 */
[----:B------:R-:W0:Y:S08]  /*0760*/  LDC.64 R10, c[0x0][0x3a0] ;  /* 0x0000e800ff0a7b82 */ /* 0x000e300000000a00 */
[----:B------:R-:W1:Y:S08]  /*0770*/  LDC.64 R8, c[0x0][0x398] ;  /* 0x0000e600ff087b82 */ /* 0x000e700000000a00 */
[----:B------:R-:W2:Y:S01]  /*0780*/  LDC.64 R12, c[0x0][0x3a8] ;  /* 0x0000ea00ff0c7b82 */ /* 0x000ea20000000a00 */
[----:B0-----:R-:W3:Y:S07]  /*0790*/  LDG.E R11, desc[UR4][R10.64] ;  /* 0x000000040a0b7981 */ /* 0x001eee000c1e1900 */
[----:B------:R-:W0:Y:S01]  /*07a0*/  LDC.64 R14, c[0x0][0x3b0] ;  /* 0x0000ec00ff0e7b82 */ /* 0x000e220000000a00 */
[----:B-1----:R-:W4:Y:S04]  /*07b0*/  LDG.E R9, desc[UR4][R8.64] ;  /* 0x0000000408097981 */ /* 0x002f28000c1e1900 */
[----:B--2---:R-:W2:Y:S01]  /*07c0*/  LDG.E R13, desc[UR4][R12.64] ;  /* 0x000000040c0d7981 */ /* 0x004ea2000c1e1900 */
[----:B------:R-:W-:-:S02]  /*07d0*/  IMAD R5, R2, R4, R5 ;  /* 0x0000000402057224 */ /* 0x000fc400078e0205 */
[----:B------:R-:W-:Y:S02]  /*07e0*/  FADD R7, R3, -R0 ;  /* 0x8000000003077221 */ /* 0x000fe40000000000 */
[----:B0-----:R-:W-:-:S04]  /*07f0*/  IMAD.WIDE.U32 R2, R5, 0x4, R14 ;  /* 0x0000000405027825 */ /* 0x001fc800078e000e */
[----:B---3--:R-:W-:-:S04]  /*0800*/  FMUL R16, R11, R0 ;  /* 0x000000000b107220 */ /* 0x008fc80000400000 */
[----:B----4-:R-:W-:-:S04]  /*0810*/  FFMA R16, R9, R6, R16 ;  /* 0x0000000609107223 */ /* 0x010fc80000000010 */
[----:B--2---:R-:W-:-:S05]  /*0820*/  FFMA R5, R7, R13, R16 ;  /* 0x0000000d07057223 */ /* 0x004fca0000000010 */
[----:B------:R-:W-:Y:S01]  /*0830*/  STG.E desc[UR4][R2.64], R5 ;  /* 0x0000000502007986 */ /* 0x000fe2000c101904 */
[----:B------:R-:W-:Y:S05]  /*0840*/  EXIT ;  /* 0x000000000000794d */ /* 0x000fea0003800000 */
.L_x_6:
[----:B------:R-:W0:Y:S01]  /*0850*/  LDC.64 R6, c[0x0][0x3b0] ;  /* 0x0000ec00ff067b82 */ /* 0x000e220000000a00 */
[----:B------:R-:W-:-:S04]  /*0860*/  IMAD R5, R2, R4, R5 ;  /* 0x0000000402057224 */ /* 0x000fc800078e0205 */
[----:B0-----:R-:W-:-:S05]  /*0870*/  IMAD.WIDE.U32 R6, R5, 0x4, R6 ;  /* 0x0000000405067825 */ /* 0x001fca00078e0006 */
[----:B------:R-:W-:Y:S01]  /*0880*/  STG.E desc[UR4][R6.64], RZ ;  /* 0x000000ff06007986 */ /* 0x000fe2000c101904 */
[----:B------:R-:W-:Y:S05]  /*0890*/  EXIT ;  /* 0x000000000000794d */ /* 0x000fea0003800000 */
        .weak           $__internal_0_$__cuda_sm3x_div_rn_noftz_f32_slowpath
        .type           $__internal_0_$__cuda_sm3x_div_rn_noftz_f32_slowpath,@function
        .size           $__internal_0_$__cuda_sm3x_div_rn_noftz_f32_slowpath,(.L_x_19 - $__internal_0_$__cuda_sm3x_div_rn_noftz_f32_slowpath)
$__internal_0_$__cuda_sm3x_div_rn_noftz_f32_slowpath:
[--C-:B------:R-:W-:Y:S01]  /*08a0*/  SHF.R.U32.HI R9, RZ, 0x17, R3.reuse ;  /* 0x00000017ff097819 */ /* 0x100fe20000011603 */
[----:B------:R-:W-:Y:S01]  /*08b0*/  BSSY.RECONVERGENT B1, `(.L_x_7) ;  /* 0x0000063000017945 */ /* 0x000fe20003800200 */
[----:B------:R-:W-:Y:S01]  /*08c0*/  SHF.R.U32.HI R11, RZ, 0x17, R0 ;  /* 0x00000017ff0b7819 */ /* 0x000fe20000011600 */
[----:B------:R-:W-:Y:S01]  /*08d0*/  IMAD.MOV.U32 R13, RZ, RZ, R3 ;  /* 0x000000ffff0d7224 */ /* 0x000fe200078e0003 */
[----:B------:R-:W-:Y:S02]  /*08e0*/  LOP3.LUT R9, R9, 0xff, RZ, 0xc0, !PT ;  /* 0x000000ff09097812 */ /* 0x000fe400078ec0ff */
[----:B------:R-:W-:Y:S02]  /*08f0*/  LOP3.LUT R15, R11, 0xff, RZ, 0xc0, !PT ;  /* 0x000000ff0b0f7812 */ /* 0x000fe400078ec0ff */
[----:B------:R-:W-:Y:S02]  /*0900*/  IADD3 R17, PT, PT, R9, -0x1, RZ ;  /* 0xffffffff09117810 */ /* 0x000fe40007ffe0ff */
[----:B------:R-:W-:-:S02]  /*0910*/  IADD3 R16, PT, PT, R15, -0x1, RZ ;  /* 0xffffffff0f107810 */ /* 0x000fc40007ffe0ff */
[----:B------:R-:W-:-:S04]  /*0920*/  ISETP.GT.U32.AND P0, PT, R17, 0xfd, PT ;  /* 0x000000fd1100780c */ /* 0x000fc80003f04070 */
[----:B------:R-:W-:-:S13]  /*0930*/  ISETP.GT.U32.OR P0, PT, R16, 0xfd, P0 ;  /* 0x000000fd1000780c */ /* 0x000fda0000704470 */
[----:B------:R-:W-:Y:S01]  /*0940*/  @!P0 MOV R11, RZ ;  /* 0x000000ff000b8202 */ /* 0x000fe20000000f00 */
[----:B------:R-:W-:Y:S06]  /*0950*/  @!P0 BRA `(.L_x_8) ;  /* 0x00000000005c8947 */ /* 0x000fec0003800000 */
[----:B------:R-:W-:Y:S02]  /*0960*/  FSETP.GTU.FTZ.AND P0, PT, |R0|, +INF , PT ;  /* 0x7f8000000000780b */ /* 0x000fe40003f1c200 */
[----:B------:R-:W-:-:S04]  /*0970*/  FSETP.GTU.FTZ.AND P1, PT, |R3|, +INF , PT ;  /* 0x7f8000000300780b */ /* 0x000fc80003f3c200 */
[----:B------:R-:W-:-:S13]  /*0980*/  PLOP3.LUT P0, PT, P0, P1, PT, 0xf8, 0x8f ;  /* 0x00000000008f781c */ /* 0x000fda0000703f70 */
[----:B------:R-:W-:Y:S05]  /*0990*/  @P0 BRA `(.L_x_9) ;  /* 0x00000004004c0947 */ /* 0x000fea0003800000 */
[----:B------:R-:W-:-:S13]  /*09a0*/  LOP3.LUT P0, RZ, R13, 0x7fffffff, R0, 0xc8, !PT ;  /* 0x7fffffff0dff7812 */ /* 0x000fda000780c800 */
[----:B------:R-:W-:Y:S05]  /*09b0*/  @!P0 BRA `(.L_x_10) ;  /* 0x00000004003c8947 */ /* 0x000fea0003800000 */
[C---:B------:R-:W-:Y:S02]  /*09c0*/  FSETP.NEU.FTZ.AND P2, PT, |R0|.reuse, +INF , PT ;  /* 0x7f8000000000780b */ /* 0x040fe40003f5d200 */
[----:B------:R-:W-:Y:S02]  /*09d0*/  FSETP.NEU.FTZ.AND P1, PT, |R3|, +INF , PT ;  /* 0x7f8000000300780b */ /* 0x000fe40003f3d200 */
[----:B------:R-:W-:-:S11]  /*09e0*/  FSETP.NEU.FTZ.AND P0, PT, |R0|, +INF , PT ;  /* 0x7f8000000000780b */ /* 0x000fd60003f1d200 */
[----:B------:R-:W-:Y:S05]  /*09f0*/  @!P1 BRA !P2, `(.L_x_10) ;  /* 0x00000004002c9947 */ /* 0x000fea0005000000 */
[----:B------:R-:W-:-:S04]  /*0a00*/  LOP3.LUT P2, RZ, R0, 0x7fffffff, RZ, 0xc0, !PT ;  /* 0x7fffffff00ff7812 */ /* 0x000fc8000784c0ff */
[----:B------:R-:W-:-:S13]  /*0a10*/  PLOP3.LUT P1, PT, P1, P2, PT, 0x2f, 0xf2 ;  /* 0x0000000000f2781c */ /* 0x000fda0000f24577 */
[----:B------:R-:W-:Y:S05]  /*0a20*/  @P1 BRA `(.L_x_11) ;  /* 0x0000000400181947 */ /* 0x000fea0003800000 */
[----:B------:R-:W-:-:S04]  /*0a30*/  LOP3.LUT P1, RZ, R13, 0x7fffffff, RZ, 0xc0, !PT ;  /* 0x7fffffff0dff7812 */ /* 0x000fc8000782c0ff */
[----:B------:R-:W-:-:S13]  /*0a40*/  PLOP3.LUT P0, PT, P0, P1, PT, 0x2f, 0xf2 ;  /* 0x0000000000f2781c */ /* 0x000fda0000702577 */
[----:B------:R-:W-:Y:S05]  /*0a50*/  @P0 BRA `(.L_x_12) ;  /* 0x0000000400000947 */ /* 0x000fea0003800000 */
[----:B------:R-:W-:Y:S02]  /*0a60*/  ISETP.GE.AND P0, PT, R16, RZ, PT ;  /* 0x000000ff1000720c */ /* 0x000fe40003f06270 */
[----:B------:R-:W-:-:S11]  /*0a70*/  ISETP.GE.AND P1, PT, R17, RZ, PT ;  /* 0x000000ff1100720c */ /* 0x000fd60003f26270 */
[----:B------:R-:W-:Y:S01]  /*0a80*/  @P0 MOV R11, RZ ;  /* 0x000000ff000b0202 */ /* 0x000fe20000000f00 */
[----:B------:R-:W-:Y:S02]  /*0a90*/  @!P0 IMAD.MOV.U32 R11, RZ, RZ, -0x40 ;  /* 0xffffffc0ff0b8424 */ /* 0x000fe400078e00ff */
[----:B------:R-:W-:Y:S01]  /*0aa0*/  @!P0 FFMA R0, R0, 1.84467440737095516160e+19, RZ ;  /* 0x5f80000000008823 */ /* 0x000fe200000000ff */
[----:B------:R-:W-:Y:S02]  /*0ab0*/  @!P1 FFMA R13, R3, 1.84467440737095516160e+19, RZ ;  /* 0x5f800000030d9823 */ /* 0x000fe400000000ff */
[----:B------:R-:W-:-:S07]  /*0ac0*/  @!P1 IADD3 R11, PT, PT, R11, 0x40, RZ ;  /* 0x000000400b0b9810 */ /* 0x000fce0007ffe0ff */
.L_x_8:
[----:B------:R-:W-:Y:S01]  /*0ad0*/  LEA R16, R9, 0xc0800000, 0x17 ;  /* 0xc080000009107811 */ /* 0x000fe200078eb8ff */
[----:B------:R-:W-:Y:S01]  /*0ae0*/  BSSY.RECONVERGENT B2, `(.L_x_13) ;  /* 0x0000036000027945 */ /* 0x000fe20003800200 */
[----:B------:R-:W-:Y:S02]  /*0af0*/  IADD3 R15, PT, PT, R15, -0x7f, RZ ;  /* 0xffffff810f0f7810 */ /* 0x000fe40007ffe0ff */
[----:B------:R-:W-:-:S03]  /*0b00*/  IADD3 R17, PT, PT, -R16, R13, RZ ;  /* 0x0000000d10117210 */ /* 0x000fc60007ffe1ff */
[----:B------:R-:W-:Y:S01]  /*0b10*/  IMAD R0, R15, -0x800000, R0 ;  /* 0xff8000000f007824 */ /* 0x000fe200078e0200 */
[----:B------:R-:W0:Y:S01]  /*0b20*/  MUFU.RCP R13, R17 ;  /* 0x00000011000d7308 */ /* 0x000e220000001000 */
[----:B------:R-:W-:-:S04]  /*0b30*/  FADD.FTZ R19, -R17, -RZ ;  /* 0x800000ff11137221 */ /* 0x000fc80000010100 */
[----:B0-----:R-:W-:-:S04]  /*0b40*/  FFMA R16, R13, R19, 1 ;  /* 0x3f8000000d107423 */ /* 0x001fc80000000013 */
[----:B------:R-:W-:-:S04]  /*0b50*/  FFMA R13, R13, R16, R13 ;  /* 0x000000100d0d7223 */ /* 0x000fc8000000000d */
[----:B------:R-:W-:-:S04]  /*0b60*/  FFMA R16, R0, R13, RZ ;  /* 0x0000000d00107223 */ /* 0x000fc800000000ff */
[----:B------:R-:W-:-:S04]  /*0b70*/  FFMA R18, R19, R16, R0 ;  /* 0x0000001013127223 */ /* 0x000fc80000000000 */
[----:B------:R-:W-:Y:S01]  /*0b80*/  FFMA R16, R13, R18, R16 ;  /* 0x000000120d107223 */ /* 0x000fe20000000010 */
[----:B------:R-:W-:-:S03]  /*0b90*/  IADD3 R18, PT, PT, R15, 0x7f, -R9 ;  /* 0x0000007f0f127810 */ /* 0x000fc60007ffe809 */
[----:B------:R-:W-:Y:S02]  /*0ba0*/  FFMA R19, R19, R16, R0 ;  /* 0x0000001013137223 */ /* 0x000fe40000000000 */
[----:B------:R-:W-:Y:S02]  /*0bb0*/  IMAD.IADD R18, R18, 0x1, R11 ;  /* 0x0000000112127824 */ /* 0x000fe400078e020b */
[----:B------:R-:W-:-:S05]  /*0bc0*/  FFMA R0, R13, R19, R16 ;  /* 0x000000130d007223 */ /* 0x000fca0000000010 */
[----:B------:R-:W-:-:S04]  /*0bd0*/  SHF.R.U32.HI R9, RZ, 0x17, R0 ;  /* 0x00000017ff097819 */ /* 0x000fc80000011600 */
[----:B------:R-:W-:-:S04]  /*0be0*/  LOP3.LUT R9, R9, 0xff, RZ, 0xc0, !PT ;  /* 0x000000ff09097812 */ /* 0x000fc800078ec0ff */
[----:B------:R-:W-:-:S04]  /*0bf0*/  IADD3 R15, PT, PT, R9, R18, RZ ;  /* 0x00000012090f7210 */ /* 0x000fc80007ffe0ff */
[----:B------:R-:W-:-:S04]  /*0c00*/  IADD3 R9, PT, PT, R15, -0x1, RZ ;  /* 0xffffffff0f097810 */ /* 0x000fc80007ffe0ff */
[----:B------:R-:W-:-:S13]  /*0c10*/  ISETP.GE.U32.AND P0, PT, R9, 0xfe, PT ;  /* 0x000000fe0900780c */ /* 0x000fda0003f06070 */
[----:B------:R-:W-:Y:S05]  /*0c20*/  @!P0 BRA `(.L_x_14) ;  /* 0x0000000000808947 */ /* 0x000fea0003800000 */
[----:B------:R-:W-:-:S13]  /*0c30*/  ISETP.GT.AND P0, PT, R15, 0xfe, PT ;  /* 0x000000fe0f00780c */ /* 0x000fda0003f04270 */
[----:B------:R-:W-:Y:S05]  /*0c40*/  @P0 BRA `(.L_x_15) ;  /* 0x00000000006c0947 */ /* 0x000fea0003800000 */
[----:B------:R-:W-:-:S13]  /*0c50*/  ISETP.GE.AND P0, PT, R15, 0x1, PT ;  /* 0x000000010f00780c */ /* 0x000fda0003f06270 */
[----:B------:R-:W-:Y:S05]  /*0c60*/  @P0 BRA `(.L_x_16) ;  /* 0x0000000000740947 */ /* 0x000fea0003800000 */
[----:B------:R-:W-:Y:S02]  /*0c70*/  ISETP.GE.AND P0, PT, R15, -0x18, PT ;  /* 0xffffffe80f00780c */ /* 0x000fe40003f06270 */
[----:B------:R-:W-:-:S11]  /*0c80*/  LOP3.LUT R0, R0, 0x80000000, RZ, 0xc0, !PT ;  /* 0x8000000000007812 */ /* 0x000fd600078ec0ff */
[----:B------:R-:W-:Y:S05]  /*0c90*/  @!P0 BRA `(.L_x_16) ;  /* 0x0000000000688947 */ /* 0x000fea0003800000 */
[-CC-:B------:R-:W-:Y:S01]  /*0ca0*/  FFMA.RZ R9, R13, R19.reuse, R16.reuse ;  /* 0x000000130d097223 */ /* 0x180fe2000000c010 */
[C---:B------:R-:W-:Y:S02]  /*0cb0*/  IADD3 R18, PT, PT, R15.reuse, 0x20, RZ ;  /* 0x000000200f127810 */ /* 0x040fe40007ffe0ff */
[----:B------:R-:W-:Y:S02]  /*0cc0*/  ISETP.NE.AND P2, PT, R15, RZ, PT ;  /* 0x000000ff0f00720c */ /* 0x000fe40003f45270 */
[----:B------:R-:W-:Y:S01]  /*0cd0*/  LOP3.LUT R11, R9, 0x7fffff, RZ, 0xc0, !PT ;  /* 0x007fffff090b7812 */ /* 0x000fe200078ec0ff */
[CCC-:B------:R-:W-:Y:S01]  /*0ce0*/  FFMA.RP R9, R13.reuse, R19.reuse, R16.reuse ;  /* 0x000000130d097223 */ /* 0x1c0fe20000008010 */
[----:B------:R-:W-:Y:S01]  /*0cf0*/  FFMA.RM R16, R13, R19, R16 ;  /* 0x000000130d107223 */ /* 0x000fe20000004010 */
[----:B------:R-:W-:Y:S01]  /*0d00*/  IMAD.MOV R13, RZ, RZ, -R15 ;  /* 0x000000ffff0d7224 */ /* 0x000fe200078e0a0f */
[----:B------:R-:W-:Y:S02]  /*0d10*/  LOP3.LUT R11, R11, 0x800000, RZ, 0xfc, !PT ;  /* 0x008000000b0b7812 */ /* 0x000fe400078efcff */
[----:B------:R-:W-:-:S02]  /*0d20*/  ISETP.NE.AND P1, PT, R15, RZ, PT ;  /* 0x000000ff0f00720c */ /* 0x000fc40003f25270 */
[----:B------:R-:W-:Y:S02]  /*0d30*/  SHF.L.U32 R18, R11, R18, RZ ;  /* 0x000000120b127219 */ /* 0x000fe400000006ff */
[----:B------:R-:W-:Y:S02]  /*0d40*/  FSETP.NEU.FTZ.AND P0, PT, R9, R16, PT ;  /* 0x000000100900720b */ /* 0x000fe40003f1d000 */
[----:B------:R-:W-:Y:S02]  /*0d50*/  SEL R16, R13, RZ, P2 ;  /* 0x000000ff0d107207 */ /* 0x000fe40001000000 */
[----:B------:R-:W-:Y:S02]  /*0d60*/  ISETP.NE.AND P1, PT, R18, RZ, P1 ;  /* 0x000000ff1200720c */ /* 0x000fe40000f25270 */
[----:B------:R-:W-:Y:S02]  /*0d70*/  SHF.R.U32.HI R16, RZ, R16, R11 ;  /* 0x00000010ff107219 */ /* 0x000fe4000001160b */
[----:B------:R-:W-:-:S02]  /*0d80*/  PLOP3.LUT P0, PT, P0, P1, PT, 0xf8, 0x8f ;  /* 0x00000000008f781c */ /* 0x000fc40000703f70 */
[----:B------:R-:W-:Y:S02]  /*0d90*/  SHF.R.U32.HI R18, RZ, 0x1, R16 ;  /* 0x00000001ff127819 */ /* 0x000fe40000011610 */
[----:B------:R-:W-:-:S04]  /*0da0*/  SEL R9, RZ, 0x1, !P0 ;  /* 0x00000001ff097807 */ /* 0x000fc80004000000 */
[----:B------:R-:W-:-:S04]  /*0db0*/  LOP3.LUT R9, R9, 0x1, R18, 0xf8, !PT ;  /* 0x0000000109097812 */ /* 0x000fc800078ef812 */
[----:B------:R-:W-:-:S04]  /*0dc0*/  LOP3.LUT R9, R9, R16, RZ, 0xc0, !PT ;  /* 0x0000001009097212 */ /* 0x000fc800078ec0ff */
[----:B------:R-:W-:-:S04]  /*0dd0*/  IADD3 R9, PT, PT, R18, R9, RZ ;  /* 0x0000000912097210 */ /* 0x000fc80007ffe0ff */
[----:B------:R-:W-:Y:S01]  /*0de0*/  LOP3.LUT R0, R9, R0, RZ, 0xfc, !PT ;  /* 0x0000000009007212 */ /* 0x000fe200078efcff */
[----:B------:R-:W-:Y:S06]  /*0df0*/  BRA `(.L_x_16) ;  /* 0x0000000000107947 */ /* 0x000fec0003800000 */
.L_x_15:
[----:B------:R-:W-:-:S04]  /*0e00*/  LOP3.LUT R0, R0, 0x80000000, RZ, 0xc0, !PT ;  /* 0x8000000000007812 */ /* 0x000fc800078ec0ff */
[----:B------:R-:W-:Y:S01]  /*0e10*/  LOP3.LUT R0, R0, 0x7f800000, RZ, 0xfc, !PT ;  /* 0x7f80000000007812 */ /* 0x000fe200078efcff */
[----:B------:R-:W-:Y:S06]  /*0e20*/  BRA `(.L_x_16) ;  /* 0x0000000000047947 */ /* 0x000fec0003800000 */
.L_x_14:
[----:B------:R-:W-:-:S07]  /*0e30*/  LEA R0, R18, R0, 0x17 ;  /* 0x0000000012007211 */ /* 0x000fce00078eb8ff */
.L_x_16:
[----:B------:R-:W-:Y:S05]  /*0e40*/  BSYNC.RECONVERGENT B2 ;  /* 0x0000000000027941 */ /* 0x000fea0003800200 */
.L_x_13:
[----:B------:R-:W-:Y:S05]  /*0e50*/  BRA `(.L_x_17) ;  /* 0x0000000000207947 */ /* 0x000fea0003800000 */
.L_x_12:
[----:B------:R-:W-:-:S04]  /*0e60*/  LOP3.LUT R0, R13, 0x80000000, R0, 0x48, !PT ;  /* 0x800000000d007812 */ /* 0x000fc800078e4800 */
[----:B------:R-:W-:Y:S01]  /*0e70*/  LOP3.LUT R0, R0, 0x7f800000, RZ, 0xfc, !PT ;  /* 0x7f80000000007812 */ /* 0x000fe200078efcff */
[----:B------:R-:W-:Y:S06]  /*0e80*/  BRA `(.L_x_17) ;  /* 0x0000000000147947 */ /* 0x000fec0003800000 */
.L_x_11:
[----:B------:R-:W-:Y:S01]  /*0e90*/  LOP3.LUT R0, R13, 0x80000000, R0, 0x48, !PT ;  /* 0x800000000d007812 */ /* 0x000fe200078e4800 */
[----:B------:R-:W-:Y:S06]  /*0ea0*/  BRA `(.L_x_17) ;  /* 0x00000000000c7947 */ /* 0x000fec0003800000 */
.L_x_10:
[----:B------:R-:W0:Y:S01]  /*0eb0*/  MUFU.RSQ R0, -QNAN ;  /* 0xffc0000000007908 */ /* 0x000e220000001400 */
[----:B------:R-:W-:Y:S05]  /*0ec0*/  BRA `(.L_x_17) ;  /* 0x0000000000047947 */ /* 0x000fea0003800000 */
.L_x_9:
[----:B------:R-:W-:-:S07]  /*0ed0*/  FADD.FTZ R0, R0, R3 ;  /* 0x0000000300007221 */ /* 0x000fce0000010000 */
.L_x_17:
[----:B------:R-:W-:Y:S05]  /*0ee0*/  BSYNC.RECONVERGENT B1 ;  /* 0x0000000000017941 */ /* 0x000fea0003800200 */
.L_x_7:
[----:B------:R-:W-:-:S04]  /*0ef0*/  HFMA2 R15, -RZ, RZ, 0, 0 ;  /* 0x00000000ff0f7431 */ /* 0x000fc800000001ff */
[----:B0-----:R-:W-:Y:S05]  /*0f00*/  RET.REL.NODEC R14 `(_Z10baryKernelPK6float3S1_S1_PKfS3_S3_PfPiS5_) ;  /* 0xfffffff00e3c7950 */ /* 0x001fea0003c3ffff */
.L_x_18:
[----:B------:R-:W-:-:S00]  /*0f10*/  BRA `(.L_x_18) ;  /* 0xfffffffc00fc7947 */ /* 0x000fc0000383ffff */
[----:B------:R-:W-:-:S00]  /*0f20*/  NOP ;  /* 0x0000000000007918 */ /* 0x000fc00000000000 */
        /* <DEDUP_REMOVED lines=13> */
.L_x_19:


//--------------------- .nv.shared.reserved.0     --------------------------
	.section	.nv.shared.reserved.0,"aw",@nobits
	.weak		__nv_reservedSMEM_offset_0_alias
	.size		__nv_reservedSMEM_offset_0_alias, 0, 64
	.other		__nv_reservedSMEM_offset_0_alias,@"STO_CUDA_RESERVED_SHARED STV_DEFAULT"
__nv_reservedSMEM_offset_0_alias:
	.zero		0
	.zero		64


//--------------------- .nv.constant0._Z10baryKernelPK6float3S1_S1_PKfS3_S3_PfPiS5_ --------------------------
	.section	.nv.constant0._Z10baryKernelPK6float3S1_S1_PKfS3_S3_PfPiS5_,"a",@progbits
	.sectionflags	@""
	.align	4
.nv.constant0._Z10baryKernelPK6float3S1_S1_PKfS3_S3_PfPiS5_:
	.zero		968


//--------------------- SYMBOLS --------------------------

	.type		.nv.reservedSmem.offset0,@object
	.size		.nv.reservedSmem.offset0,0x4
